	.headerflags	@"EF_CUDA_TEXMODE_UNIFIED EF_CUDA_64BIT_ADDRESS EF_CUDA_ACCELERATORS EF_CUDA_SM90 EF_CUDA_VIRTUAL_SM(EF_CUDA_SM90)"
	.elftype	@"ET_EXEC"


//--------------------- .nv.info                  --------------------------
	.section	.nv.info,"",@"SHT_CUDA_INFO"
	.align	4


	//----- nvinfo : EIATTR_REGCOUNT
	.align		4
        /*0000*/ 	.byte	0x04, 0x2f
        /*0002*/ 	.short	(.L_1 - .L_0)
	.align		4
.L_0:
        /*0004*/ 	.word	index@(triton_poi_fused_mul_sigmoid_0)
        /*0008*/ 	.word	0x0000000c


	//----- nvinfo : EIATTR_MIN_STACK_SIZE
	.align		4
.L_1:
        /*000c*/ 	.byte	0x04, 0x12
        /*000e*/ 	.short	(.L_3 - .L_2)
	.align		4
.L_2:
        /*0010*/ 	.word	index@(triton_poi_fused_mul_sigmoid_0)
        /*0014*/ 	.word	0x00000000


	//----- nvinfo : EIATTR_FRAME_SIZE
	.align		4
.L_3:
        /*0018*/ 	.byte	0x04, 0x11
        /*001a*/ 	.short	(.L_5 - .L_4)
	.align		4
.L_4:
        /*001c*/ 	.word	index@(triton_poi_fused_mul_sigmoid_0)
        /*0020*/ 	.word	0x00000000


	//----- nvinfo : EIATTR_MIN_STACK_SIZE
	.align		4
.L_5:
        /*0024*/ 	.byte	0x04, 0x12
        /*0026*/ 	.short	(.L_7 - .L_6)
	.align		4
.L_6:
        /*0028*/ 	.word	index@(triton_poi_fused_mul_sigmoid_0)
        /*002c*/ 	.word	0x00000000
.L_7:


//--------------------- .nv.info.triton_poi_fused_mul_sigmoid_0 --------------------------
	.section	.nv.info.triton_poi_fused_mul_sigmoid_0,"",@"SHT_CUDA_INFO"
	.sectionflags	@""
	.align	4


	//----- nvinfo : EIATTR_CUDA_API_VERSION
	.align		4
        /*0000*/ 	.byte	0x04, 0x37
        /*0002*/ 	.short	(.L_9 - .L_8)
.L_8:
        /*0004*/ 	.word	0x0000007c


	//----- nvinfo : EIATTR_KPARAM_INFO
	.align		4
.L_9:
        /*0008*/ 	.byte	0x04, 0x17
        /*000a*/ 	.short	(.L_11 - .L_10)
.L_10:
        /*000c*/ 	.word	0x00000000
        /*0010*/ 	.short	0x0003
        /*0012*/ 	.short	0x0018
        /*0014*/ 	.byte	0x00, 0xf0, 0x11, 0x00


	//----- nvinfo : EIATTR_KPARAM_INFO
	.align		4
.L_11:
        /*0018*/ 	.byte	0x04, 0x17
        /*001a*/ 	.short	(.L_13 - .L_12)
.L_12:
        /*001c*/ 	.word	0x00000000
        /*0020*/ 	.short	0x0002
        /*0022*/ 	.short	0x0010
        /*0024*/ 	.byte	0x00, 0xf4, 0x21, 0x00


	//----- nvinfo : EIATTR_KPARAM_INFO
	.align		4
.L_13:
        /*0028*/ 	.byte	0x04, 0x17
        /*002a*/ 	.short	(.L_15 - .L_14)
.L_14:
        /*002c*/ 	.word	0x00000000
        /*0030*/ 	.short	0x0001
        /*0032*/ 	.short	0x0008
        /*0034*/ 	.byte	0x00, 0xf4, 0x21, 0x00


	//----- nvinfo : EIATTR_KPARAM_INFO
	.align		4
.L_15:
        /*0038*/ 	.byte	0x04, 0x17
        /*003a*/ 	.short	(.L_17 - .L_16)
.L_16:
        /*003c*/ 	.word	0x00000000
        /*0040*/ 	.short	0x0000
        /*0042*/ 	.short	0x0000
        /*0044*/ 	.byte	0x00, 0xf4, 0x21, 0x00


	//----- nvinfo : EIATTR_SPARSE_MMA_MASK
	.align		4
.L_17:
        /*0048*/ 	.byte	0x03, 0x50
        /*004a*/ 	.short	0x0000


	//----- nvinfo : EIATTR_MAXREG_COUNT
	.align		4
        /*004c*/ 	.byte	0x03, 0x1b
        /*004e*/ 	.short	0x00ff


	//----- nvinfo : EIATTR_EXIT_INSTR_OFFSETS
	.align		4
        /*0050*/ 	.byte	0x04, 0x1c
        /*0052*/ 	.short	(.L_19 - .L_18)


	//   ....[0]....
.L_18:
        /*0054*/ 	.word	0x00000340


	//   ....[1]....
        /*0058*/ 	.word	0x00000360


	//----- nvinfo : EIATTR_REQNTID
	.align		4
.L_19:
        /*005c*/ 	.byte	0x04, 0x10
        /*005e*/ 	.short	(.L_21 - .L_20)
.L_20:
        /*0060*/ 	.word	0x00000080
        /*0064*/ 	.word	0x00000001
        /*0068*/ 	.word	0x00000001


	//----- nvinfo : EIATTR_CBANK_PARAM_SIZE
	.align		4
.L_21:
        /*006c*/ 	.byte	0x03, 0x19
        /*006e*/ 	.short	0x001c


	//----- nvinfo : EIATTR_PARAM_CBANK
	.align		4
        /*0070*/ 	.byte	0x04, 0x0a
        /*0072*/ 	.short	(.L_23 - .L_22)
	.align		4
.L_22:
        /*0074*/ 	.word	index@(.nv.constant0.triton_poi_fused_mul_sigmoid_0)
        /*0078*/ 	.short	0x0210
        /*007a*/ 	.short	0x001c


	//----- nvinfo : EIATTR_SW_WAR
	.align		4
.L_23:
        /*007c*/ 	.byte	0x04, 0x36
        /*007e*/ 	.short	(.L_25 - .L_24)
.L_24:
        /*0080*/ 	.word	0x00000008
.L_25:


//--------------------- .nv.callgraph             --------------------------
	.section	.nv.callgraph,"",@"SHT_CUDA_CALLGRAPH"
	.align	4
	.sectionentsize	8
	.align		4
        /*0000*/ 	.word	0x00000000
	.align		4
        /*0004*/ 	.word	0xffffffff
	.align		4
        /*0008*/ 	.word	0x00000000
	.align		4
        /*000c*/ 	.word	0xfffffffe
	.align		4
        /*0010*/ 	.word	0x00000000
	.align		4
        /*0014*/ 	.word	0xfffffffd
	.align		4
        /*0018*/ 	.word	0x00000000
	.align		4
        /*001c*/ 	.word	0xfffffffc


//--------------------- .text.triton_poi_fused_mul_sigmoid_0 --------------------------
	.section	.text.triton_poi_fused_mul_sigmoid_0,"ax",@progbits
	.align	128
        .global         triton_poi_fused_mul_sigmoid_0
        .type           triton_poi_fused_mul_sigmoid_0,@function
        .size           triton_poi_fused_mul_sigmoid_0,(.L_x_1 - triton_poi_fused_mul_sigmoid_0)
        .other          triton_poi_fused_mul_sigmoid_0,@"STO_CUDA_ENTRY STV_DEFAULT"
triton_poi_fused_mul_sigmoid_0:
.text.triton_poi_fused_mul_sigmoid_0:
[----:B------:R-:W0:Y:S02]  /*0000*/  LDC R1, c[0x0][0x28] ;  /* 0x00000a00ff017b82 */ /* 0x000e240000000800 */
[----:B------:R-:W1:Y:S01]  /*0010*/  S2R R0, SR_TID.X ;  /* 0x0000000000007919 */ /* 0x000e620000002100 */
[----:B------:R-:W2:Y:S01]  /*0020*/  LDC.64 R4, c[0x0][0x210] ;  /* 0x00008400ff047b82 */ /* 0x000ea20000000a00 */
[----:B------:R-:W-:Y:S01]  /*0030*/  CS2R R8, SRZ ;  /* 0x0000000000087805 */ /* 0x000fe2000001ff00 */
[----:B------:R-:W-:Y:S01]  /*0040*/  ULDC.64 UR4, c[0x0][0x208] ;  /* 0x0000820000047ab9 */ /* 0x000fe20000000a00 */
[----:B------:R-:W3:Y:S01]  /*0050*/  S2R R7, SR_CTAID.X ;  /* 0x0000000000077919 */ /* 0x000ee20000002500 */
[----:B-1----:R-:W-:Y:S02]  /*0060*/  SHF.L.U32 R0, R0, 0x1, RZ ;  /* 0x0000000100007819 */ /* 0x002fe400000006ff */
[----:B---3--:R-:W-:Y:S02]  /*0070*/  SHF.R.S32.HI R3, RZ, 0x17, R7 ;  /* 0x00000017ff037819 */ /* 0x008fe40000011407 */
[----:B------:R-:W-:Y:S02]  /*0080*/  LOP3.LUT R0, R0, 0xfe, RZ, 0xc0, !PT ;  /* 0x000000fe00007812 */ /* 0x000fe400078ec0ff */
[----:B------:R-:W-:-:S02]  /*0090*/  SGXT R3, R3, 0x1 ;  /* 0x000000010303781a */ /* 0x000fc40000000200 */
[----:B------:R-:W-:Y:S02]  /*00a0*/  LEA R0, R7, R0, 0x8 ;  /* 0x0000000007007211 */ /* 0x000fe400078e40ff */
[----:B------:R-:W1:Y:S02]  /*00b0*/  LDC.64 R6, c[0x0][0x218] ;  /* 0x00008600ff067b82 */ /* 0x000e640000000a00 */
[----:B------:R-:W-:Y:S02]  /*00c0*/  LEA.HI R3, R3, R0, RZ, 0x2 ;  /* 0x0000000003037211 */ /* 0x000fe400078f10ff */
[----:B------:R-:W-:Y:S02]  /*00d0*/  ISETP.GE.AND P0, PT, R0, 0x100, PT ;  /* 0x000001000000780c */ /* 0x000fe40003f06270 */
[----:B------:R-:W-:-:S04]  /*00e0*/  LOP3.LUT R3, R3, 0xfffffffc, RZ, 0xc0, !PT ;  /* 0xfffffffc03037812 */ /* 0x000fc800078ec0ff */
[----:B------:R-:W-:-:S05]  /*00f0*/  IADD3 R3, R0, -R3, RZ ;  /* 0x8000000300037210 */ /* 0x000fca0007ffe0ff */
[----:B--2---:R-:W-:-:S05]  /*0100*/  IMAD.WIDE R4, R3, 0x4, R4 ;  /* 0x0000000403047825 */ /* 0x004fca00078e0204 */
[----:B------:R-:W2:Y:S01]  /*0110*/  @!P0 LDG.E.EL.64 R8, desc[UR4][R4.64] ;  /* 0x0000000404088981 */ /* 0x000ea2000c2e1b00 */
[----:B------:R-:W-:Y:S01]  /*0120*/  CS2R R2, SRZ ;  /* 0x0000000000027805 */ /* 0x000fe2000001ff00 */
[----:B-1----:R-:W-:-:S05]  /*0130*/  IMAD.WIDE R6, R0, 0x4, R6 ;  /* 0x0000000400067825 */ /* 0x002fca00078e0206 */
[----:B------:R1:W3:Y:S01]  /*0140*/  @!P0 LDG.E.64 R2, desc[UR4][R6.64] ;  /* 0x0000000406028981 */ /* 0x0002e2000c1e1b00 */
[----:B--2---:R-:W-:Y:S01]  /*0150*/  FADD R8, RZ, -R8 ;  /* 0x80000008ff087221 */ /* 0x004fe20000000000 */
[----:B------:R-:W-:-:S03]  /*0160*/  FADD R9, RZ, -R9 ;  /* 0x80000009ff097221 */ /* 0x000fc60000000000 */
[----:B------:R-:W-:Y:S01]  /*0170*/  FMUL R8, R8, 1.4426950216293334961 ;  /* 0x3fb8aa3b08087820 */ /* 0x000fe20000400000 */
[----:B------:R-:W-:-:S04]  /*0180*/  FMUL R9, R9, 1.4426950216293334961 ;  /* 0x3fb8aa3b09097820 */ /* 0x000fc80000400000 */
[----:B------:R-:W-:Y:S02]  /*0190*/  FSETP.GEU.AND P1, PT, R8, -126, PT ;  /* 0xc2fc00000800780b */ /* 0x000fe40003f2e000 */
[----:B------:R-:W-:-:S11]  /*01a0*/  FSETP.GEU.AND P2, PT, R9, -126, PT ;  /* 0xc2fc00000900780b */ /* 0x000fd60003f4e000 */
[----:B------:R-:W-:Y:S02]  /*01b0*/  @!P1 FMUL R8, R8, 0.5 ;  /* 0x3f00000008089820 */ /* 0x000fe40000400000 */
[----:B------:R-:W-:Y:S02]  /*01c0*/  @!P2 FMUL R9, R9, 0.5 ;  /* 0x3f0000000909a820 */ /* 0x000fe40000400000 */
[----:B------:R2:W4:Y:S08]  /*01d0*/  MUFU.EX2 R4, R8 ;  /* 0x0000000800047308 */ /* 0x0005300000000800 */
[----:B------:R-:W5:Y:S01]  /*01e0*/  MUFU.EX2 R5, R9 ;  /* 0x0000000900057308 */ /* 0x000f620000000800 */
[----:B--2---:R-:W-:Y:S01]  /*01f0*/  HFMA2.MMA R8, -RZ, RZ, 1.625, 0 ;  /* 0x3e800000ff087435 */ /* 0x004fe200000001ff */
[----:B----4-:R-:W-:-:S04]  /*0200*/  @!P1 FMUL R4, R4, R4 ;  /* 0x0000000404049220 */ /* 0x010fc80000400000 */
[----:B-1----:R-:W-:Y:S01]  /*0210*/  FADD R6, R4, 1 ;  /* 0x3f80000004067421 */ /* 0x002fe20000000000 */
[----:B-----5:R-:W-:-:S04]  /*0220*/  @!P2 FMUL R5, R5, R5 ;  /* 0x000000050505a220 */ /* 0x020fc80000400000 */
[----:B------:R-:W-:Y:S01]  /*0230*/  FSETP.GT.AND P1, PT, R6, 8.50705917302346158658e+37, PT ;  /* 0x7e8000000600780b */ /* 0x000fe20003f24000 */
[----:B------:R-:W-:-:S03]  /*0240*/  FADD R7, R5, 1 ;  /* 0x3f80000005077421 */ /* 0x000fc60000000000 */
[----:B------:R-:W-:Y:S01]  /*0250*/  FSEL R9, R8, 1, P1 ;  /* 0x3f80000008097808 */ /* 0x000fe20000800000 */
[----:B------:R-:W1:Y:S01]  /*0260*/  LDC.64 R4, c[0x0][0x220] ;  /* 0x00008800ff047b82 */ /* 0x000e620000000a00 */
[----:B------:R-:W-:-:S04]  /*0270*/  FSETP.GT.AND P2, PT, R7, 8.50705917302346158658e+37, PT ;  /* 0x7e8000000700780b */ /* 0x000fc80003f44000 */
[----:B------:R-:W-:-:S03]  /*0280*/  FSEL R8, R8, 1, P2 ;  /* 0x3f80000008087808 */ /* 0x000fc60001000000 */
[----:B------:R-:W-:-:S06]  /*0290*/  @P1 FMUL R6, R6, 0.25 ;  /* 0x3e80000006061820 */ /* 0x000fcc0000400000 */
[----:B------:R-:W2:Y:S01]  /*02a0*/  MUFU.RCP R6, R6 ;  /* 0x0000000600067308 */ /* 0x000ea20000001000 */
[----:B------:R-:W-:-:S07]  /*02b0*/  @P2 FMUL R7, R7, 0.25 ;  /* 0x3e80000007072820 */ /* 0x000fce0000400000 */
[----:B------:R-:W4:Y:S01]  /*02c0*/  MUFU.RCP R7, R7 ;  /* 0x0000000700077308 */ /* 0x000f220000001000 */
[----:B-1----:R-:W-:-:S04]  /*02d0*/  IMAD.WIDE R4, R0, 0x4, R4 ;  /* 0x0000000400047825 */ /* 0x002fc800078e0204 */
[----:B--2---:R-:W-:-:S04]  /*02e0*/  FMUL R9, R6, R9 ;  /* 0x0000000906097220 */ /* 0x004fc80000400000 */
[----:B------:R-:W-:Y:S01]  /*02f0*/  FADD R9, R9, R9 ;  /* 0x0000000909097221 */ /* 0x000fe20000000000 */
[----:B----4-:R-:W-:-:S03]  /*0300*/  FMUL R8, R7, R8 ;  /* 0x0000000807087220 */ /* 0x010fc60000400000 */
[----:B---3--:R-:W-:Y:S01]  /*0310*/  FMUL R2, R9, R2 ;  /* 0x0000000209027220 */ /* 0x008fe20000400000 */
[----:B------:R-:W-:-:S04]  /*0320*/  FADD R8, R8, R8 ;  /* 0x0000000808087221 */ /* 0x000fc80000000000 */
[----:B------:R-:W-:Y:S01]  /*0330*/  FMUL R3, R8, R3 ;  /* 0x0000000308037220 */ /* 0x000fe20000400000 */
[----:B------:R-:W-:Y:S06]  /*0340*/  @P0 EXIT ;  /* 0x000000000000094d */ /* 0x000fec0003800000 */
[----:B------:R-:W-:Y:S01]  /*0350*/  STG.E.64 desc[UR4][R4.64], R2 ;  /* 0x0000000204007986 */ /* 0x000fe2000c101b04 */
[----:B------:R-:W-:Y:S05]  /*0360*/  EXIT ;  /* 0x000000000000794d */ /* 0x000fea0003800000 */
.L_x_0:
[----:B------:R-:W-:-:S00]  /*0370*/  BRA `(.L_x_0) ;  /* 0xfffffffc00fc7947 */ /* 0x000fc0000383ffff */
[----:B------:R-:W-:-:S00]  /*0380*/  NOP ;  /* 0x0000000000007918 */ /* 0x000fc00000000000 */
[----:B------:R-:W-:-:S00]  /*0390*/  NOP ;  /* 0x0000000000007918 */ /* 0x000fc00000000000 */
[----:B------:R-:W-:-:S00]  /*03a0*/  NOP ;  /* 0x0000000000007918 */ /* 0x000fc00000000000 */
[----:B------:R-:W-:-:S00]  /*03b0*/  NOP ;  /* 0x0000000000007918 */ /* 0x000fc00000000000 */
[----:B------:R-:W-:-:S00]  /*03c0*/  NOP ;  /* 0x0000000000007918 */ /* 0x000fc00000000000 */
[----:B------:R-:W-:-:S00]  /*03d0*/  NOP ;  /* 0x0000000000007918 */ /* 0x000fc00000000000 */
[----:B------:R-:W-:-:S00]  /*03e0*/  NOP ;  /* 0x0000000000007918 */ /* 0x000fc00000000000 */
[----:B------:R-:W-:-:S00]  /*03f0*/  NOP ;  /* 0x0000000000007918 */ /* 0x000fc00000000000 */
.L_x_1:


//--------------------- .nv.constant0.triton_poi_fused_mul_sigmoid_0 --------------------------
	.section	.nv.constant0.triton_poi_fused_mul_sigmoid_0,"a",@progbits
	.sectionflags	@""
	.align	4
.nv.constant0.triton_poi_fused_mul_sigmoid_0:
	.zero		556
